	.headerflags	@"EF_CUDA_TEXMODE_UNIFIED EF_CUDA_64BIT_ADDRESS EF_CUDA_ACCELERATORS EF_CUDA_SM90 EF_CUDA_VIRTUAL_SM(EF_CUDA_SM90)"
	.elftype	@"ET_EXEC"


//--------------------- .nv.info                  --------------------------
	.section	.nv.info,"",@"SHT_CUDA_INFO"
	.align	4


	//----- nvinfo : EIATTR_REGCOUNT
	.align		4
        /*0000*/ 	.byte	0x04, 0x2f
        /*0002*/ 	.short	(.L_1 - .L_0)
	.align		4
.L_0:
        /*0004*/ 	.word	index@(triton_poi_fused__to_copy_0)
        /*0008*/ 	.word	0x0000000c


	//----- nvinfo : EIATTR_MIN_STACK_SIZE
	.align		4
.L_1:
        /*000c*/ 	.byte	0x04, 0x12
        /*000e*/ 	.short	(.L_3 - .L_2)
	.align		4
.L_2:
        /*0010*/ 	.word	index@(triton_poi_fused__to_copy_0)
        /*0014*/ 	.word	0x00000000


	//----- nvinfo : EIATTR_FRAME_SIZE
	.align		4
.L_3:
        /*0018*/ 	.byte	0x04, 0x11
        /*001a*/ 	.short	(.L_5 - .L_4)
	.align		4
.L_4:
        /*001c*/ 	.word	index@(triton_poi_fused__to_copy_0)
        /*0020*/ 	.word	0x00000000


	//----- nvinfo : EIATTR_MIN_STACK_SIZE
	.align		4
.L_5:
        /*0024*/ 	.byte	0x04, 0x12
        /*0026*/ 	.short	(.L_7 - .L_6)
	.align		4
.L_6:
        /*0028*/ 	.word	index@(triton_poi_fused__to_copy_0)
        /*002c*/ 	.word	0x00000000
.L_7:


//--------------------- .nv.info.triton_poi_fused__to_copy_0 --------------------------
	.section	.nv.info.triton_poi_fused__to_copy_0,"",@"SHT_CUDA_INFO"
	.sectionflags	@""
	.align	4


	//----- nvinfo : EIATTR_CUDA_API_VERSION
	.align		4
        /*0000*/ 	.byte	0x04, 0x37
        /*0002*/ 	.short	(.L_9 - .L_8)
.L_8:
        /*0004*/ 	.word	0x0000007c


	//----- nvinfo : EIATTR_KPARAM_INFO
	.align		4
.L_9:
        /*0008*/ 	.byte	0x04, 0x17
        /*000a*/ 	.short	(.L_11 - .L_10)
.L_10:
        /*000c*/ 	.word	0x00000000
        /*0010*/ 	.short	0x0002
        /*0012*/ 	.short	0x0010
        /*0014*/ 	.byte	0x00, 0xf0, 0x11, 0x00


	//----- nvinfo : EIATTR_KPARAM_INFO
	.align		4
.L_11:
        /*0018*/ 	.byte	0x04, 0x17
        /*001a*/ 	.short	(.L_13 - .L_12)
.L_12:
        /*001c*/ 	.word	0x00000000
        /*0020*/ 	.short	0x0001
        /*0022*/ 	.short	0x0008
        /*0024*/ 	.byte	0x00, 0xf4, 0x21, 0x00


	//----- nvinfo : EIATTR_KPARAM_INFO
	.align		4
.L_13:
        /*0028*/ 	.byte	0x04, 0x17
        /*002a*/ 	.short	(.L_15 - .L_14)
.L_14:
        /*002c*/ 	.word	0x00000000
        /*0030*/ 	.short	0x0000
        /*0032*/ 	.short	0x0000
        /*0034*/ 	.byte	0x00, 0xf4, 0x21, 0x00


	//----- nvinfo : EIATTR_SPARSE_MMA_MASK
	.align		4
.L_15:
        /*0038*/ 	.byte	0x03, 0x50
        /*003a*/ 	.short	0x0000


	//----- nvinfo : EIATTR_MAXREG_COUNT
	.align		4
        /*003c*/ 	.byte	0x03, 0x1b
        /*003e*/ 	.short	0x00ff


	//----- nvinfo : EIATTR_EXIT_INSTR_OFFSETS
	.align		4
        /*0040*/ 	.byte	0x04, 0x1c
        /*0042*/ 	.short	(.L_17 - .L_16)


	//   ....[0]....
.L_16:
        /*0044*/ 	.word	0x000000e0


	//   ....[1]....
        /*0048*/ 	.word	0x00000120


	//----- nvinfo : EIATTR_REQNTID
	.align		4
.L_17:
        /*004c*/ 	.byte	0x04, 0x10
        /*004e*/ 	.short	(.L_19 - .L_18)
.L_18:
        /*0050*/ 	.word	0x00000020
        /*0054*/ 	.word	0x00000001
        /*0058*/ 	.word	0x00000001


	//----- nvinfo : EIATTR_CBANK_PARAM_SIZE
	.align		4
.L_19:
        /*005c*/ 	.byte	0x03, 0x19
        /*005e*/ 	.short	0x0014


	//----- nvinfo : EIATTR_PARAM_CBANK
	.align		4
        /*0060*/ 	.byte	0x04, 0x0a
        /*0062*/ 	.short	(.L_21 - .L_20)
	.align		4
.L_20:
        /*0064*/ 	.word	index@(.nv.constant0.triton_poi_fused__to_copy_0)
        /*0068*/ 	.short	0x0210
        /*006a*/ 	.short	0x0014


	//----- nvinfo : EIATTR_SW_WAR
	.align		4
.L_21:
        /*006c*/ 	.byte	0x04, 0x36
        /*006e*/ 	.short	(.L_23 - .L_22)
.L_22:
        /*0070*/ 	.word	0x00000008
.L_23:


//--------------------- .nv.callgraph             --------------------------
	.section	.nv.callgraph,"",@"SHT_CUDA_CALLGRAPH"
	.align	4
	.sectionentsize	8
	.align		4
        /*0000*/ 	.word	0x00000000
	.align		4
        /*0004*/ 	.word	0xffffffff
	.align		4
        /*0008*/ 	.word	0x00000000
	.align		4
        /*000c*/ 	.word	0xfffffffe
	.align		4
        /*0010*/ 	.word	0x00000000
	.align		4
        /*0014*/ 	.word	0xfffffffd
	.align		4
        /*0018*/ 	.word	0x00000000
	.align		4
        /*001c*/ 	.word	0xfffffffc


//--------------------- .text.triton_poi_fused__to_copy_0 --------------------------
	.section	.text.triton_poi_fused__to_copy_0,"ax",@progbits
	.align	128
        .global         triton_poi_fused__to_copy_0
        .type           triton_poi_fused__to_copy_0,@function
        .size           triton_poi_fused__to_copy_0,(.L_x_1 - triton_poi_fused__to_copy_0)
        .other          triton_poi_fused__to_copy_0,@"STO_CUDA_ENTRY STV_DEFAULT"
triton_poi_fused__to_copy_0:
.text.triton_poi_fused__to_copy_0:
[----:B------:R-:W0:Y:S02]  /*0000*/  LDC R1, c[0x0][0x28] ;  /* 0x00000a00ff017b82 */ /* 0x000e240000000800 */
[----:B------:R-:W1:Y:S01]  /*0010*/  S2R R4, SR_TID.X ;  /* 0x0000000000047919 */ /* 0x000e620000002100 */
[----:B------:R-:W2:Y:S01]  /*0020*/  LDC.64 R2, c[0x0][0x210] ;  /* 0x00008400ff027b82 */ /* 0x000ea20000000a00 */
[----:B------:R-:W-:Y:S01]  /*0030*/  IMAD.MOV.U32 R6, RZ, RZ, RZ ;  /* 0x000000ffff067224 */ /* 0x000fe200078e00ff */
[----:B------:R-:W-:Y:S01]  /*0040*/  ULDC.64 UR4, c[0x0][0x208] ;  /* 0x0000820000047ab9 */ /* 0x000fe20000000a00 */
[----:B------:R-:W3:Y:S01]  /*0050*/  S2R R9, SR_CTAID.X ;  /* 0x0000000000097919 */ /* 0x000ee20000002500 */
[----:B-1----:R-:W-:-:S05]  /*0060*/  LOP3.LUT R0, R4, 0xf, RZ, 0xc0, !PT ;  /* 0x0000000f04007812 */ /* 0x002fca00078ec0ff */
[----:B---3--:R-:W-:-:S04]  /*0070*/  IMAD R9, R9, 0x10, R0 ;  /* 0x0000001009097824 */ /* 0x008fc800078e0200 */
[C---:B--2---:R-:W-:Y:S01]  /*0080*/  IMAD.WIDE R2, R9.reuse, 0x4, R2 ;  /* 0x0000000409027825 */ /* 0x044fe200078e0202 */
[----:B------:R-:W-:-:S13]  /*0090*/  ISETP.GE.AND P0, PT, R9, 0x10, PT ;  /* 0x000000100900780c */ /* 0x000fda0003f06270 */
[----:B------:R1:W5:Y:S01]  /*00a0*/  @!P0 LDG.E R6, desc[UR4][R2.64] ;  /* 0x0000000402068981 */ /* 0x000362000c1e1900 */
[----:B------:R-:W-:Y:S02]  /*00b0*/  LOP3.LUT P0, RZ, R4, 0x10, RZ, 0xc0, !PT ;  /* 0x0000001004ff7812 */ /* 0x000fe4000780c0ff */
[----:B------:R-:W2:Y:S02]  /*00c0*/  LDC.64 R4, c[0x0][0x218] ;  /* 0x00008600ff047b82 */ /* 0x000ea40000000a00 */
[----:B------:R-:W-:-:S13]  /*00d0*/  ISETP.LT.AND P0, PT, R9, 0x10, !P0 ;  /* 0x000000100900780c */ /* 0x000fda0004701270 */
[----:B-1----:R-:W-:Y:S05]  /*00e0*/  @!P0 EXIT ;  /* 0x000000000000894d */ /* 0x002fea0003800000 */
[----:B-----5:R-:W0:Y:S01]  /*00f0*/  F2F.F64.F32 R6, R6 ;  /* 0x0000000600067310 */ /* 0x020e220000201800 */
[----:B--2---:R-:W-:-:S05]  /*0100*/  IMAD.WIDE R2, R9, 0x8, R4 ;  /* 0x0000000809027825 */ /* 0x004fca00078e0204 */
[----:B0-----:R-:W-:Y:S01]  /*0110*/  STG.E.64 desc[UR4][R2.64], R6 ;  /* 0x0000000602007986 */ /* 0x001fe2000c101b04 */
[----:B------:R-:W-:Y:S05]  /*0120*/  EXIT ;  /* 0x000000000000794d */ /* 0x000fea0003800000 */
.L_x_0:
[----:B------:R-:W-:-:S00]  /*0130*/  BRA `(.L_x_0) ;  /* 0xfffffffc00fc7947 */ /* 0x000fc0000383ffff */
[----:B------:R-:W-:-:S00]  /*0140*/  NOP ;  /* 0x0000000000007918 */ /* 0x000fc00000000000 */
        /* <DEDUP_REMOVED lines=11> */
.L_x_1:


//--------------------- .nv.constant0.triton_poi_fused__to_copy_0 --------------------------
	.section	.nv.constant0.triton_poi_fused__to_copy_0,"a",@progbits
	.sectionflags	@""
	.align	4
.nv.constant0.triton_poi_fused__to_copy_0:
	.zero		548
